	.headerflags	@"EF_CUDA_TEXMODE_UNIFIED EF_CUDA_64BIT_ADDRESS EF_CUDA_ACCELERATORS EF_CUDA_SM90 EF_CUDA_VIRTUAL_SM(EF_CUDA_SM90)"
	.elftype	@"ET_EXEC"


//--------------------- .nv.info                  --------------------------
	.section	.nv.info,"",@"SHT_CUDA_INFO"
	.align	4


	//----- nvinfo : EIATTR_REGCOUNT
	.align		4
        /*0000*/ 	.byte	0x04, 0x2f
        /*0002*/ 	.short	(.L_3 - .L_2)
	.align		4
.L_2:
        /*0004*/ 	.word	index@(triton_poi_fused__native_batch_norm_legit_no_training_convolution_relu_30)
        /*0008*/ 	.word	0x00000017


	//----- nvinfo : EIATTR_MIN_STACK_SIZE
	.align		4
.L_3:
        /*000c*/ 	.byte	0x04, 0x12
        /*000e*/ 	.short	(.L_5 - .L_4)
	.align		4
.L_4:
        /*0010*/ 	.word	index@(triton_poi_fused__native_batch_norm_legit_no_training_convolution_relu_30)
        /*0014*/ 	.word	0x00000000


	//----- nvinfo : EIATTR_FRAME_SIZE
	.align		4
.L_5:
        /*0018*/ 	.byte	0x04, 0x11
        /*001a*/ 	.short	(.L_7 - .L_6)
	.align		4
.L_6:
        /*001c*/ 	.word	index@(triton_poi_fused__native_batch_norm_legit_no_training_convolution_relu_30)
        /*0020*/ 	.word	0x00000000


	//----- nvinfo : EIATTR_MIN_STACK_SIZE
	.align		4
.L_7:
        /*0024*/ 	.byte	0x04, 0x12
        /*0026*/ 	.short	(.L_9 - .L_8)
	.align		4
.L_8:
        /*0028*/ 	.word	index@(triton_poi_fused__native_batch_norm_legit_no_training_convolution_relu_30)
        /*002c*/ 	.word	0x00000000
.L_9:


//--------------------- .nv.info.triton_poi_fused__native_batch_norm_legit_no_training_convolution_relu_30 --------------------------
	.section	.nv.info.triton_poi_fused__native_batch_norm_legit_no_training_convolution_relu_30,"",@"SHT_CUDA_INFO"
	.sectionflags	@""
	.align	4


	//----- nvinfo : EIATTR_CUDA_API_VERSION
	.align		4
        /*0000*/ 	.byte	0x04, 0x37
        /*0002*/ 	.short	(.L_11 - .L_10)
.L_10:
        /*0004*/ 	.word	0x0000007c


	//----- nvinfo : EIATTR_KPARAM_INFO
	.align		4
.L_11:
        /*0008*/ 	.byte	0x04, 0x17
        /*000a*/ 	.short	(.L_13 - .L_12)
.L_12:
        /*000c*/ 	.word	0x00000000
        /*0010*/ 	.short	0x0007
        /*0012*/ 	.short	0x0038
        /*0014*/ 	.byte	0x00, 0xf0, 0x11, 0x00


	//----- nvinfo : EIATTR_KPARAM_INFO
	.align		4
.L_13:
        /*0018*/ 	.byte	0x04, 0x17
        /*001a*/ 	.short	(.L_15 - .L_14)
.L_14:
        /*001c*/ 	.word	0x00000000
        /*0020*/ 	.short	0x0006
        /*0022*/ 	.short	0x0030
        /*0024*/ 	.byte	0x00, 0xf4, 0x21, 0x00


	//----- nvinfo : EIATTR_KPARAM_INFO
	.align		4
.L_15:
        /*0028*/ 	.byte	0x04, 0x17
        /*002a*/ 	.short	(.L_17 - .L_16)
.L_16:
        /*002c*/ 	.word	0x00000000
        /*0030*/ 	.short	0x0005
        /*0032*/ 	.short	0x0028
        /*0034*/ 	.byte	0x00, 0xf4, 0x21, 0x00


	//----- nvinfo : EIATTR_KPARAM_INFO
	.align		4
.L_17:
        /*0038*/ 	.byte	0x04, 0x17
        /*003a*/ 	.short	(.L_19 - .L_18)
.L_18:
        /*003c*/ 	.word	0x00000000
        /*0040*/ 	.short	0x0004
        /*0042*/ 	.short	0x0020
        /*0044*/ 	.byte	0x00, 0xf4, 0x21, 0x00


	//----- nvinfo : EIATTR_KPARAM_INFO
	.align		4
.L_19:
        /*0048*/ 	.byte	0x04, 0x17
        /*004a*/ 	.short	(.L_21 - .L_20)
.L_20:
        /*004c*/ 	.word	0x00000000
        /*0050*/ 	.short	0x0003
        /*0052*/ 	.short	0x0018
        /*0054*/ 	.byte	0x00, 0xf4, 0x21, 0x00


	//----- nvinfo : EIATTR_KPARAM_INFO
	.align		4
.L_21:
        /*0058*/ 	.byte	0x04, 0x17
        /*005a*/ 	.short	(.L_23 - .L_22)
.L_22:
        /*005c*/ 	.word	0x00000000
        /*0060*/ 	.short	0x0002
        /*0062*/ 	.short	0x0010
        /*0064*/ 	.byte	0x00, 0xf4, 0x21, 0x00


	//----- nvinfo : EIATTR_KPARAM_INFO
	.align		4
.L_23:
        /*0068*/ 	.byte	0x04, 0x17
        /*006a*/ 	.short	(.L_25 - .L_24)
.L_24:
        /*006c*/ 	.word	0x00000000
        /*0070*/ 	.short	0x0001
        /*0072*/ 	.short	0x0008
        /*0074*/ 	.byte	0x00, 0xf4, 0x21, 0x00


	//----- nvinfo : EIATTR_KPARAM_INFO
	.align		4
.L_25:
        /*0078*/ 	.byte	0x04, 0x17
        /*007a*/ 	.short	(.L_27 - .L_26)
.L_26:
        /*007c*/ 	.word	0x00000000
        /*0080*/ 	.short	0x0000
        /*0082*/ 	.short	0x0000
        /*0084*/ 	.byte	0x00, 0xf4, 0x21, 0x00


	//----- nvinfo : EIATTR_SPARSE_MMA_MASK
	.align		4
.L_27:
        /*0088*/ 	.byte	0x03, 0x50
        /*008a*/ 	.short	0x0000


	//----- nvinfo : EIATTR_MAXREG_COUNT
	.align		4
        /*008c*/ 	.byte	0x03, 0x1b
        /*008e*/ 	.short	0x00ff


	//----- nvinfo : EIATTR_EXIT_INSTR_OFFSETS
	.align		4
        /*0090*/ 	.byte	0x04, 0x1c
        /*0092*/ 	.short	(.L_29 - .L_28)


	//   ....[0]....
.L_28:
        /*0094*/ 	.word	0x00000350


	//   ....[1]....
        /*0098*/ 	.word	0x00000370


	//----- nvinfo : EIATTR_REQNTID
	.align		4
.L_29:
        /*009c*/ 	.byte	0x04, 0x10
        /*009e*/ 	.short	(.L_31 - .L_30)
.L_30:
        /*00a0*/ 	.word	0x00000080
        /*00a4*/ 	.word	0x00000001
        /*00a8*/ 	.word	0x00000001


	//----- nvinfo : EIATTR_CBANK_PARAM_SIZE
	.align		4
.L_31:
        /*00ac*/ 	.byte	0x03, 0x19
        /*00ae*/ 	.short	0x003c


	//----- nvinfo : EIATTR_PARAM_CBANK
	.align		4
        /*00b0*/ 	.byte	0x04, 0x0a
        /*00b2*/ 	.short	(.L_33 - .L_32)
	.align		4
.L_32:
        /*00b4*/ 	.word	index@(.nv.constant0.triton_poi_fused__native_batch_norm_legit_no_training_convolution_relu_30)
        /*00b8*/ 	.short	0x0210
        /*00ba*/ 	.short	0x003c


	//----- nvinfo : EIATTR_SW_WAR
	.align		4
.L_33:
        /*00bc*/ 	.byte	0x04, 0x36
        /*00be*/ 	.short	(.L_35 - .L_34)
.L_34:
        /*00c0*/ 	.word	0x00000008
.L_35:


//--------------------- .nv.callgraph             --------------------------
	.section	.nv.callgraph,"",@"SHT_CUDA_CALLGRAPH"
	.align	4
	.sectionentsize	8
	.align		4
        /*0000*/ 	.word	0x00000000
	.align		4
        /*0004*/ 	.word	0xffffffff
	.align		4
        /*0008*/ 	.word	0x00000000
	.align		4
        /*000c*/ 	.word	0xfffffffe
	.align		4
        /*0010*/ 	.word	0x00000000
	.align		4
        /*0014*/ 	.word	0xfffffffd
	.align		4
        /*0018*/ 	.word	0x00000000
	.align		4
        /*001c*/ 	.word	0xfffffffc


//--------------------- .nv.constant4             --------------------------
	.section	.nv.constant4,"a",@progbits
	.align	8
	.align		8
.nv.constant4:
        /*0000*/ 	.dword	_$_str
	.align		8
        /*0008*/ 	.dword	_$_str_$_2


//--------------------- .text.triton_poi_fused__native_batch_norm_legit_no_training_convolution_relu_30 --------------------------
	.section	.text.triton_poi_fused__native_batch_norm_legit_no_training_convolution_relu_30,"ax",@progbits
	.align	128
        .global         triton_poi_fused__native_batch_norm_legit_no_training_convolution_relu_30
        .type           triton_poi_fused__native_batch_norm_legit_no_training_convolution_relu_30,@function
        .size           triton_poi_fused__native_batch_norm_legit_no_training_convolution_relu_30,(.L_x_1 - triton_poi_fused__native_batch_norm_legit_no_training_convolution_relu_30)
        .other          triton_poi_fused__native_batch_norm_legit_no_training_convolution_relu_30,@"STO_CUDA_ENTRY STV_DEFAULT"
triton_poi_fused__native_batch_norm_legit_no_training_convolution_relu_30:
.text.triton_poi_fused__native_batch_norm_legit_no_training_convolution_relu_30:
[----:B------:R-:W0:Y:S01]  /*0000*/  LDC R1, c[0x0][0x28] ;  /* 0x00000a00ff017b82 */ /* 0x000e220000000800 */
[----:B------:R-:W1:Y:S07]  /*0010*/  S2R R0, SR_TID.X ;  /* 0x0000000000007919 */ /* 0x000e6e0000002100 */
[----:B------:R-:W2:Y:S01]  /*0020*/  LDC.64 R12, c[0x0][0x228] ;  /* 0x00008a00ff0c7b82 */ /* 0x000ea20000000a00 */
[----:B------:R-:W-:Y:S01]  /*0030*/  CS2R R4, SRZ ;  /* 0x0000000000047805 */ /* 0x000fe2000001ff00 */
[----:B------:R-:W-:Y:S01]  /*0040*/  ULDC.64 UR4, c[0x0][0x208] ;  /* 0x0000820000047ab9 */ /* 0x000fe20000000a00 */
[----:B------:R-:W3:Y:S05]  /*0050*/  S2R R3, SR_CTAID.X ;  /* 0x0000000000037919 */ /* 0x000eea0000002500 */
[----:B------:R-:W4:Y:S08]  /*0060*/  LDC.64 R10, c[0x0][0x218] ;  /* 0x00008600ff0a7b82 */ /* 0x000f300000000a00 */
[----:B------:R-:W5:Y:S08]  /*0070*/  LDC.64 R14, c[0x0][0x220] ;  /* 0x00008800ff0e7b82 */ /* 0x000f700000000a00 */
[----:B------:R-:W5:Y:S01]  /*0080*/  LDC.64 R16, c[0x0][0x230] ;  /* 0x00008c00ff107b82 */ /* 0x000f620000000a00 */
[----:B-1----:R-:W-:-:S07]  /*0090*/  LOP3.LUT R0, R0, 0x7f, RZ, 0xc0, !PT ;  /* 0x0000007f00007812 */ /* 0x002fce00078ec0ff */
[----:B------:R-:W1:Y:S01]  /*00a0*/  LDC.64 R6, c[0x0][0x238] ;  /* 0x00008e00ff067b82 */ /* 0x000e620000000a00 */
[----:B---3--:R-:W-:Y:S02]  /*00b0*/  SHF.R.S32.HI R2, RZ, 0x18, R3 ;  /* 0x00000018ff027819 */ /* 0x008fe40000011403 */
[----:B------:R-:W-:Y:S02]  /*00c0*/  LEA R0, R3, R0, 0x7 ;  /* 0x0000000003007211 */ /* 0x000fe400078e38ff */
[----:B------:R-:W-:Y:S02]  /*00d0*/  SGXT R3, R2, 0x1 ;  /* 0x000000010203781a */ /* 0x000fe40000000200 */
[----:B------:R-:W-:Y:S02]  /*00e0*/  ISETP.GE.AND P0, PT, R0, 0x400, PT ;  /* 0x000004000000780c */ /* 0x000fe40003f06270 */
[----:B------:R-:W-:-:S04]  /*00f0*/  LEA.HI R3, R3, R0, RZ, 0x6 ;  /* 0x0000000003037211 */ /* 0x000fc800078f30ff */
[----:B------:R-:W-:-:S04]  /*0100*/  LOP3.LUT R3, R3, 0xffffffc0, RZ, 0xc0, !PT ;  /* 0xffffffc003037812 */ /* 0x000fc800078ec0ff */
[----:B------:R-:W-:Y:S02]  /*0110*/  IADD3 R19, R0, -R3, RZ ;  /* 0x8000000300137210 */ /* 0x000fe40007ffe0ff */
[----:B------:R-:W3:Y:S03]  /*0120*/  LDC.64 R2, c[0x0][0x210] ;  /* 0x00008400ff027b82 */ /* 0x000ee60000000a00 */
[----:B--2---:R-:W-:-:S05]  /*0130*/  IMAD.WIDE R12, R19, 0x4, R12 ;  /* 0x00000004130c7825 */ /* 0x004fca00078e020c */
[----:B------:R5:W2:Y:S01]  /*0140*/  @!P0 LDG.E.EL R4, desc[UR4][R12.64] ;  /* 0x000000040c048981 */ /* 0x000aa2000c2e1900 */
[----:B------:R-:W-:Y:S01]  /*0150*/  CS2R R8, SRZ ;  /* 0x0000000000087805 */ /* 0x000fe2000001ff00 */
[----:B----4-:R-:W-:-:S05]  /*0160*/  IMAD.WIDE R10, R19, 0x4, R10 ;  /* 0x00000004130a7825 */ /* 0x010fca00078e020a */
[----:B------:R4:W2:Y:S01]  /*0170*/  @!P0 LDG.E.EL R8, desc[UR4][R10.64] ;  /* 0x000000040a088981 */ /* 0x0008a2000c2e1900 */
[----:B-----5:R-:W-:-:S04]  /*0180*/  IMAD.WIDE R12, R19, 0x4, R14 ;  /* 0x00000004130c7825 */ /* 0x020fc800078e020e */
[----:B---3--:R-:W-:Y:S01]  /*0190*/  IMAD.WIDE R2, R0, 0x4, R2 ;  /* 0x0000000400027825 */ /* 0x008fe200078e0202 */
[----:B------:R-:W3:Y:S04]  /*01a0*/  @!P0 LDG.E.EL R9, desc[UR4][R12.64] ;  /* 0x000000040c098981 */ /* 0x000ee8000c2e1900 */
[----:B------:R-:W5:Y:S01]  /*01b0*/  @!P0 LDG.E R5, desc[UR4][R2.64] ;  /* 0x0000000402058981 */ /* 0x000f62000c1e1900 */
[----:B0-----:R-:W-:-:S04]  /*01c0*/  IMAD.WIDE R14, R19, 0x4, R16 ;  /* 0x00000004130e7825 */ /* 0x001fc800078e0210 */
[----:B-1----:R-:W-:Y:S01]  /*01d0*/  IMAD.WIDE R16, R19, 0x4, R6 ;  /* 0x0000000413107825 */ /* 0x002fe200078e0206 */
[----:B------:R-:W-:Y:S01]  /*01e0*/  CS2R R18, SRZ ;  /* 0x0000000000127805 */ /* 0x000fe2000001ff00 */
[----:B----4-:R-:W-:Y:S01]  /*01f0*/  HFMA2.MMA R11, -RZ, RZ, 1.625, 0 ;  /* 0x3e800000ff0b7435 */ /* 0x010fe200000001ff */
[----:B------:R-:W0:Y:S04]  /*0200*/  LDC.64 R6, c[0x0][0x240] ;  /* 0x00009000ff067b82 */ /* 0x000e280000000a00 */
[----:B------:R-:W4:Y:S04]  /*0210*/  @!P0 LDG.E.EL R18, desc[UR4][R14.64] ;  /* 0x000000040e128981 */ /* 0x000f28000c2e1900 */
[----:B------:R-:W4:Y:S01]  /*0220*/  @!P0 LDG.E.EL R19, desc[UR4][R16.64] ;  /* 0x0000000410138981 */ /* 0x000f22000c2e1900 */
[----:B0-----:R-:W-:-:S04]  /*0230*/  IMAD.WIDE R6, R0, 0x4, R6 ;  /* 0x0000000400067825 */ /* 0x001fc800078e0206 */
[----:B--2---:R-:W-:-:S04]  /*0240*/  FADD R4, R4, 9.9999997473787516356e-06 ;  /* 0x3727c5ac04047421 */ /* 0x004fc80000000000 */
[----:B------:R-:W0:Y:S02]  /*0250*/  MUFU.SQRT R20, R4 ;  /* 0x0000000400147308 */ /* 0x000e240000002000 */
[C---:B0-----:R-:W-:Y:S02]  /*0260*/  FSETP.GT.AND P1, PT, R20.reuse, 8.50705917302346158658e+37, PT ;  /* 0x7e8000001400780b */ /* 0x041fe40003f24000 */
[----:B------:R-:W-:-:S11]  /*0270*/  FSETP.GEU.AND P2, PT, R20, 1.175494350822287508e-38, PT ;  /* 0x008000001400780b */ /* 0x000fd60003f4e000 */
[----:B------:R-:W-:-:S04]  /*0280*/  @P1 FMUL R20, R20, 0.25 ;  /* 0x3e80000014141820 */ /* 0x000fc80000400000 */
[----:B------:R-:W-:-:S06]  /*0290*/  @!P2 FMUL R20, R20, 16777216 ;  /* 0x4b8000001414a820 */ /* 0x000fcc0000400000 */
[----:B------:R-:W0:Y:S01]  /*02a0*/  MUFU.RCP R20, R20 ;  /* 0x0000001400147308 */ /* 0x000e220000001000 */
[----:B------:R-:W-:Y:S01]  /*02b0*/  FSEL R11, R11, 1, P1 ;  /* 0x3f8000000b0b7808 */ /* 0x000fe20000800000 */
[----:B-----5:R-:W-:-:S04]  /*02c0*/  FADD R5, R8, R5 ;  /* 0x0000000508057221 */ /* 0x020fc80000000000 */
[----:B------:R-:W-:Y:S01]  /*02d0*/  @!P2 FMUL R11, R11, 16777216 ;  /* 0x4b8000000b0ba820 */ /* 0x000fe20000400000 */
[----:B---3--:R-:W-:-:S03]  /*02e0*/  FADD R9, R5, -R9 ;  /* 0x8000000905097221 */ /* 0x008fc60000000000 */
[----:B0-----:R-:W-:-:S04]  /*02f0*/  FMUL R4, R20, R11 ;  /* 0x0000000b14047220 */ /* 0x001fc80000400000 */
[----:B------:R-:W-:-:S04]  /*0300*/  FMUL R4, R9, R4 ;  /* 0x0000000409047220 */ /* 0x000fc80000400000 */
[----:B----4-:R-:W-:Y:S01]  /*0310*/  FFMA R4, R4, R18, R19 ;  /* 0x0000001204047223 */ /* 0x010fe20000000013 */
[----:B------:R0:W-:Y:S04]  /*0320*/  @!P0 STG.E desc[UR4][R2.64], R5 ;  /* 0x0000000502008986 */ /* 0x0001e8000c101904 */
[----:B------:R-:W-:-:S04]  /*0330*/  FSETP.GEU.AND P1, PT, R4, RZ, PT ;  /* 0x000000ff0400720b */ /* 0x000fc80003f2e000 */
[----:B------:R-:W-:Y:S01]  /*0340*/  FSEL R9, R4, RZ, P1 ;  /* 0x000000ff04097208 */ /* 0x000fe20000800000 */
[----:B0-----:R-:W-:Y:S08]  /*0350*/  @P0 EXIT ;  /* 0x000000000000094d */ /* 0x001ff00003800000 */
[----:B------:R-:W-:Y:S01]  /*0360*/  STG.E desc[UR4][R6.64], R9 ;  /* 0x0000000906007986 */ /* 0x000fe2000c101904 */
[----:B------:R-:W-:Y:S05]  /*0370*/  EXIT ;  /* 0x000000000000794d */ /* 0x000fea0003800000 */
.L_x_0:
[----:B------:R-:W-:-:S00]  /*0380*/  BRA `(.L_x_0) ;  /* 0xfffffffc00fc7947 */ /* 0x000fc0000383ffff */
[----:B------:R-:W-:-:S00]  /*0390*/  NOP ;  /* 0x0000000000007918 */ /* 0x000fc00000000000 */
        /* <DEDUP_REMOVED lines=14> */
.L_x_1:


//--------------------- .nv.global.init           --------------------------
	.section	.nv.global.init,"aw",@progbits
.nv.global.init:
	.type		_$_str,@object
	.size		_$_str,(_$_str_$_2 - _$_str)
_$_str:
        /*0000*/ 	.byte	0x5f, 0x5f, 0x43, 0x55, 0x44, 0x41, 0x5f, 0x46, 0x54, 0x5a, 0x00
	.type		_$_str_$_2,@object
	.size		_$_str_$_2,(.L_1 - _$_str_$_2)
_$_str_$_2:
        /*000b*/ 	.byte	0x5f, 0x5f, 0x43, 0x55, 0x44, 0x41, 0x5f, 0x50, 0x52, 0x45, 0x43, 0x5f, 0x53, 0x51, 0x52, 0x54
        /*001b*/ 	.byte	0x00
.L_1:


//--------------------- .nv.constant0.triton_poi_fused__native_batch_norm_legit_no_training_convolution_relu_30 --------------------------
	.section	.nv.constant0.triton_poi_fused__native_batch_norm_legit_no_training_convolution_relu_30,"a",@progbits
	.sectionflags	@""
	.align	4
.nv.constant0.triton_poi_fused__native_batch_norm_legit_no_training_convolution_relu_30:
	.zero		588
